//
// Generated by NVIDIA NVVM Compiler
//
// Compiler Build ID: CL-36424714
// Cuda compilation tools, release 13.0, V13.0.88
// Based on NVVM 20.0.0
//

.version 9.0
.target sm_100
.address_size 64

	// .globl	_Z9TransposePiPKi

.visible .entry _Z9TransposePiPKi(
	.param .u64 .ptr .align 1 _Z9TransposePiPKi_param_0,
	.param .u64 .ptr .align 1 _Z9TransposePiPKi_param_1
)
{
	.reg .b32 	%r<14>;
	.reg .b64 	%rd<9>;

	ld.param.u64 	%rd1, [_Z9TransposePiPKi_param_0];
	ld.param.u64 	%rd2, [_Z9TransposePiPKi_param_1];
	cvta.to.global.u64 	%rd3, %rd1;
	cvta.to.global.u64 	%rd4, %rd2;
	mov.u32 	%r1, %ntid.x;
	mov.u32 	%r2, %ctaid.x;
	mov.u32 	%r3, %tid.x;
	mad.lo.s32 	%r4, %r1, %r2, %r3;
	mov.u32 	%r5, %ntid.y;
	mov.u32 	%r6, %ctaid.y;
	mov.u32 	%r7, %tid.y;
	mad.lo.s32 	%r8, %r5, %r6, %r7;
	shl.b32 	%r9, %r8, 2;
	add.s32 	%r10, %r9, %r4;
	mul.wide.s32 	%rd5, %r10, 4;
	add.s64 	%rd6, %rd4, %rd5;
	ld.global.u32 	%r11, [%rd6];
	shl.b32 	%r12, %r4, 2;
	add.s32 	%r13, %r12, %r8;
	mul.wide.s32 	%rd7, %r13, 4;
	add.s64 	%rd8, %rd3, %rd7;
	st.global.u32 	[%rd8], %r11;
	ret;

}


// ===== COMPILED SASS (sm_100) =====

	.target	sm_100

	.elftype	@"ET_EXEC"


//--------------------- .note.nv.tkinfo           --------------------------
	.section	.note.nv.tkinfo,"",@"SHT_NOTE"
	.sectionflags	@"SHF_NOTE_NV_TKINFO"
	.tkinfo
        /*0018*/ 	.word	0x00000002
        /*0030*/ 	.string	""
        /*0030*/ 	.string	"ptxas"
        /*0030*/ 	.string	"Cuda compilation tools, release 13.0, V13.0.88"
        /*0030*/ 	.string	"Build cuda_13.0.r13.0/compiler.36424714_0"
        /*0030*/ 	.string	"-arch sm_100 -m 64 "



//--------------------- .note.nv.cuinfo           --------------------------
	.section	.note.nv.cuinfo,"",@"SHT_NOTE"
	.sectionflags	@"SHF_NOTE_NV_CUINFO"
        /*0018*/ 	.short	0x0002
        /*001a*/ 	.short	0x0064
        /*001c*/ 	.short	0x0082
	.zero		2


//--------------------- .nv.info                  --------------------------
	.section	.nv.info,"",@"SHT_CUDA_INFO"
	.align	4


	//----- nvinfo : EIATTR_REGCOUNT
	.align		4
        /*0000*/ 	.byte	0x04, 0x2f
        /*0002*/ 	.short	(.L_1 - .L_0)
	.align		4
.L_0:
        /*0004*/ 	.word	index@(_Z9TransposePiPKi)
        /*0008*/ 	.word	0x0000000a


	//----- nvinfo : EIATTR_FRAME_SIZE
	.align		4
.L_1:
        /*000c*/ 	.byte	0x04, 0x11
        /*000e*/ 	.short	(.L_3 - .L_2)
	.align		4
.L_2:
        /*0010*/ 	.word	index@(_Z9TransposePiPKi)
        /*0014*/ 	.word	0x00000000


	//----- nvinfo : EIATTR_MIN_STACK_SIZE
	.align		4
.L_3:
        /*0018*/ 	.byte	0x04, 0x12
        /*001a*/ 	.short	(.L_5 - .L_4)
	.align		4
.L_4:
        /*001c*/ 	.word	index@(_Z9TransposePiPKi)
        /*0020*/ 	.word	0x00000000
.L_5:


//--------------------- .nv.compat                --------------------------
	.section	.nv.compat,"",@"SHT_CUDA_COMPAT_INFO"
	.align	4
        /*0000*/ 	.byte	0x02, 0x09, 0x00, 0x00, 0x02, 0x02, 0x01, 0x00, 0x02, 0x05, 0x05, 0x00, 0x03, 0x07, 0x01, 0x01
        /*0010*/ 	.byte	0x02, 0x03, 0x00, 0x00, 0x02, 0x06, 0x01, 0x00, 0x04, 0x0b, 0x08, 0x00, 0x09, 0x00, 0x00, 0x00
        /*0020*/ 	.byte	0x00, 0x00, 0x00, 0x00


//--------------------- .nv.info._Z9TransposePiPKi --------------------------
	.section	.nv.info._Z9TransposePiPKi,"",@"SHT_CUDA_INFO"
	.sectionflags	@""
	.align	4


	//----- nvinfo : EIATTR_CUDA_API_VERSION
	.align		4
        /*0000*/ 	.byte	0x04, 0x37
        /*0002*/ 	.short	(.L_7 - .L_6)
.L_6:
        /*0004*/ 	.word	0x00000082


	//----- nvinfo : EIATTR_KPARAM_INFO
	.align		4
.L_7:
        /*0008*/ 	.byte	0x04, 0x17
        /*000a*/ 	.short	(.L_9 - .L_8)
.L_8:
        /*000c*/ 	.word	0x00000000
        /*0010*/ 	.short	0x0001
        /*0012*/ 	.short	0x0008
        /*0014*/ 	.byte	0x00, 0xf5, 0x21, 0x00


	//----- nvinfo : EIATTR_KPARAM_INFO
	.align		4
.L_9:
        /*0018*/ 	.byte	0x04, 0x17
        /*001a*/ 	.short	(.L_11 - .L_10)
.L_10:
        /*001c*/ 	.word	0x00000000
        /*0020*/ 	.short	0x0000
        /*0022*/ 	.short	0x0000
        /*0024*/ 	.byte	0x00, 0xf5, 0x21, 0x00


	//----- nvinfo : EIATTR_SPARSE_MMA_MASK
	.align		4
.L_11:
        /*0028*/ 	.byte	0x03, 0x50
        /*002a*/ 	.short	0x0000


	//----- nvinfo : EIATTR_MAXREG_COUNT
	.align		4
        /*002c*/ 	.byte	0x03, 0x1b
        /*002e*/ 	.short	0x00ff


	//----- nvinfo : EIATTR_MERCURY_ISA_VERSION
	.align		4
        /*0030*/ 	.byte	0x03, 0x5f
        /*0032*/ 	.short	0x0101


	//----- nvinfo : EIATTR_VRC_CTA_INIT_COUNT
	.align		4
        /*0034*/ 	.byte	0x02, 0x4a
	.zero		1
	.zero		1


	//----- nvinfo : EIATTR_EXIT_INSTR_OFFSETS
	.align		4
        /*0038*/ 	.byte	0x04, 0x1c
        /*003a*/ 	.short	(.L_13 - .L_12)


	//   ....[0]....
.L_12:
        /*003c*/ 	.word	0x00000120


	//----- nvinfo : EIATTR_CBANK_PARAM_SIZE
	.align		4
.L_13:
        /*0040*/ 	.byte	0x03, 0x19
        /*0042*/ 	.short	0x0010


	//----- nvinfo : EIATTR_PARAM_CBANK
	.align		4
        /*0044*/ 	.byte	0x04, 0x0a
        /*0046*/ 	.short	(.L_15 - .L_14)
	.align		4
.L_14:
        /*0048*/ 	.word	index@(.nv.constant0._Z9TransposePiPKi)
        /*004c*/ 	.short	0x0380
        /*004e*/ 	.short	0x0010


	//----- nvinfo : EIATTR_SW_WAR
	.align		4
.L_15:
        /*0050*/ 	.byte	0x04, 0x36
        /*0052*/ 	.short	(.L_17 - .L_16)
.L_16:
        /*0054*/ 	.word	0x00000008
.L_17:


//--------------------- .nv.callgraph             --------------------------
	.section	.nv.callgraph,"",@"SHT_CUDA_CALLGRAPH"
	.align	4
	.sectionentsize	8
	.align		4
        /*0000*/ 	.word	0x00000000
	.align		4
        /*0004*/ 	.word	0xffffffff
	.align		4
        /*0008*/ 	.word	0x00000000
	.align		4
        /*000c*/ 	.word	0xfffffffe
	.align		4
        /*0010*/ 	.word	0x00000000
	.align		4
        /*0014*/ 	.word	0xfffffffd
	.align		4
        /*0018*/ 	.word	0x00000000
	.align		4
        /*001c*/ 	.word	0xfffffffc


//--------------------- .text._Z9TransposePiPKi   --------------------------
	.section	.text._Z9TransposePiPKi,"ax",@progbits
	.align	128
        .global         _Z9TransposePiPKi
        .type           _Z9TransposePiPKi,@function
        .size           _Z9TransposePiPKi,(.L_x_1 - _Z9TransposePiPKi)
        .other          _Z9TransposePiPKi,@"STO_CUDA_ENTRY STV_DEFAULT"
_Z9TransposePiPKi:
.text._Z9TransposePiPKi:
[----:B------:R-:W-:Y:S01]  /*0000*/  LDC R1, c[0x0][0x37c] ;  /* 0x0000df00ff017b82 */ /* 0x000fe20000000800 */
[----:B------:R-:W0:Y:S01]  /*0010*/  S2R R0, SR_CTAID.X ;  /* 0x0000000000007919 */ /* 0x000e220000002500 */
[----:B------:R-:W0:Y:S06]  /*0020*/  LDCU UR6, c[0x0][0x360] ;  /* 0x00006c00ff0677ac */ /* 0x000e2c0008000800 */
[----:B------:R-:W1:Y:S01]  /*0030*/  LDC.64 R2, c[0x0][0x388] ;  /* 0x0000e200ff027b82 */ /* 0x000e620000000a00 */
[----:B------:R-:W0:Y:S01]  /*0040*/  S2R R5, SR_TID.X ;  /* 0x0000000000057919 */ /* 0x000e220000002100 */
[----:B------:R-:W2:Y:S01]  /*0050*/  LDCU UR7, c[0x0][0x364] ;  /* 0x00006c80ff0777ac */ /* 0x000ea20008000800 */
[----:B------:R-:W2:Y:S01]  /*0060*/  S2R R7, SR_CTAID.Y ;  /* 0x0000000000077919 */ /* 0x000ea20000002600 */
[----:B------:R-:W3:Y:S01]  /*0070*/  LDCU.64 UR4, c[0x0][0x358] ;  /* 0x00006b00ff0477ac */ /* 0x000ee20008000a00 */
[----:B------:R-:W2:Y:S01]  /*0080*/  S2R R4, SR_TID.Y ;  /* 0x0000000000047919 */ /* 0x000ea20000002200 */
[----:B0-----:R-:W-:-:S02]  /*0090*/  IMAD R0, R0, UR6, R5 ;  /* 0x0000000600007c24 */ /* 0x001fc4000f8e0205 */
[----:B--2---:R-:W-:-:S05]  /*00a0*/  IMAD R7, R7, UR7, R4 ;  /* 0x0000000707077c24 */ /* 0x004fca000f8e0204 */
[----:B------:R-:W-:-:S05]  /*00b0*/  LEA R5, R7, R0, 0x2 ;  /* 0x0000000007057211 */ /* 0x000fca00078e10ff */
[----:B-1----:R-:W-:Y:S02]  /*00c0*/  IMAD.WIDE R2, R5, 0x4, R2 ;  /* 0x0000000405027825 */ /* 0x002fe400078e0202 */
[----:B------:R-:W0:Y:S04]  /*00d0*/  LDC.64 R4, c[0x0][0x380] ;  /* 0x0000e000ff047b82 */ /* 0x000e280000000a00 */
[----:B---3--:R-:W2:Y:S01]  /*00e0*/  LDG.E R3, desc[UR4][R2.64] ;  /* 0x0000000402037981 */ /* 0x008ea2000c1e1900 */
[----:B------:R-:W-:-:S05]  /*00f0*/  LEA R7, R0, R7, 0x2 ;  /* 0x0000000700077211 */ /* 0x000fca00078e10ff */
[----:B0-----:R-:W-:-:S05]  /*0100*/  IMAD.WIDE R4, R7, 0x4, R4 ;  /* 0x0000000407047825 */ /* 0x001fca00078e0204 */
[----:B--2---:R-:W-:Y:S01]  /*0110*/  STG.E desc[UR4][R4.64], R3 ;  /* 0x0000000304007986 */ /* 0x004fe2000c101904 */
[----:B------:R-:W-:Y:S05]  /*0120*/  EXIT ;  /* 0x000000000000794d */ /* 0x000fea0003800000 */
.L_x_0:
[----:B------:R-:W-:-:S00]  /*0130*/  BRA `(.L_x_0) ;  /* 0xfffffffc00fc7947 */ /* 0x000fc0000383ffff */
[----:B------:R-:W-:-:S00]  /*0140*/  NOP ;  /* 0x0000000000007918 */ /* 0x000fc00000000000 */
        /* <DEDUP_REMOVED lines=11> */
.L_x_1:


//--------------------- .nv.shared.reserved.0     --------------------------
	.section	.nv.shared.reserved.0,"aw",@nobits
	.weak		__nv_reservedSMEM_offset_0_alias
	.size		__nv_reservedSMEM_offset_0_alias, 0, 64
	.other		__nv_reservedSMEM_offset_0_alias,@"STO_CUDA_RESERVED_SHARED STV_DEFAULT"
__nv_reservedSMEM_offset_0_alias:
	.zero		0
	.zero		64


//--------------------- .nv.constant0._Z9TransposePiPKi --------------------------
	.section	.nv.constant0._Z9TransposePiPKi,"a",@progbits
	.sectionflags	@""
	.align	4
.nv.constant0._Z9TransposePiPKi:
	.zero		912


//--------------------- SYMBOLS --------------------------

	.type		.nv.reservedSmem.offset0,@object
	.size		.nv.reservedSmem.offset0,0x4
